//
// Generated by NVIDIA NVVM Compiler
//
// Compiler Build ID: CL-36424714
// Cuda compilation tools, release 13.0, V13.0.88
// Based on NVVM 20.0.0
//

.version 9.0
.target sm_100
.address_size 64

	// .globl	_Z15mediasmatrizgpuPdS_

.visible .entry _Z15mediasmatrizgpuPdS_(
	.param .u64 .ptr .align 1 _Z15mediasmatrizgpuPdS__param_0,
	.param .u64 .ptr .align 1 _Z15mediasmatrizgpuPdS__param_1
)
{
	.reg .b32 	%r<3>;
	.reg .b64 	%rd<9>;
	.reg .b64 	%fd<12>;

	ld.param.u64 	%rd1, [_Z15mediasmatrizgpuPdS__param_0];
	ld.param.u64 	%rd2, [_Z15mediasmatrizgpuPdS__param_1];
	mov.u32 	%r1, %tid.x;
	mul.lo.s32 	%r2, %r1, 5;
	cvta.to.global.u64 	%rd3, %rd1;
	mul.wide.u32 	%rd4, %r2, 8;
	add.s64 	%rd5, %rd3, %rd4;
	ld.global.f64 	%fd1, [%rd5];
	add.f64 	%fd2, %fd1, 0d0000000000000000;
	ld.global.f64 	%fd3, [%rd5+8];
	add.f64 	%fd4, %fd2, %fd3;
	ld.global.f64 	%fd5, [%rd5+16];
	add.f64 	%fd6, %fd4, %fd5;
	ld.global.f64 	%fd7, [%rd5+24];
	add.f64 	%fd8, %fd6, %fd7;
	ld.global.f64 	%fd9, [%rd5+32];
	add.f64 	%fd10, %fd8, %fd9;
	cvta.to.global.u64 	%rd6, %rd2;
	div.rn.f64 	%fd11, %fd10, 0d4014000000000000;
	mul.wide.u32 	%rd7, %r1, 8;
	add.s64 	%rd8, %rd6, %rd7;
	st.global.f64 	[%rd8], %fd11;
	ret;

}


// ===== COMPILED SASS (sm_100) =====

	.target	sm_100

	.elftype	@"ET_EXEC"


//--------------------- .note.nv.tkinfo           --------------------------
	.section	.note.nv.tkinfo,"",@"SHT_NOTE"
	.sectionflags	@"SHF_NOTE_NV_TKINFO"
	.tkinfo
        /*0018*/ 	.word	0x00000002
        /*0030*/ 	.string	""
        /*0030*/ 	.string	"ptxas"
        /*0030*/ 	.string	"Cuda compilation tools, release 13.0, V13.0.88"
        /*0030*/ 	.string	"Build cuda_13.0.r13.0/compiler.36424714_0"
        /*0030*/ 	.string	"-arch sm_100 -m 64 "



//--------------------- .note.nv.cuinfo           --------------------------
	.section	.note.nv.cuinfo,"",@"SHT_NOTE"
	.sectionflags	@"SHF_NOTE_NV_CUINFO"
        /*0018*/ 	.short	0x0002
        /*001a*/ 	.short	0x0064
        /*001c*/ 	.short	0x0082
	.zero		2


//--------------------- .nv.info                  --------------------------
	.section	.nv.info,"",@"SHT_CUDA_INFO"
	.align	4


	//----- nvinfo : EIATTR_REGCOUNT
	.align		4
        /*0000*/ 	.byte	0x04, 0x2f
        /*0002*/ 	.short	(.L_1 - .L_0)
	.align		4
.L_0:
        /*0004*/ 	.word	index@(_Z15mediasmatrizgpuPdS_)
        /*0008*/ 	.word	0x00000017


	//----- nvinfo : EIATTR_FRAME_SIZE
	.align		4
.L_1:
        /*000c*/ 	.byte	0x04, 0x11
        /*000e*/ 	.short	(.L_3 - .L_2)
	.align		4
.L_2:
        /*0010*/ 	.word	index@($__internal_0_$__cuda_sm20_div_rn_f64_full)
        /*0014*/ 	.word	0x00000000


	//----- nvinfo : EIATTR_FRAME_SIZE
	.align		4
.L_3:
        /*0018*/ 	.byte	0x04, 0x11
        /*001a*/ 	.short	(.L_5 - .L_4)
	.align		4
.L_4:
        /*001c*/ 	.word	index@(_Z15mediasmatrizgpuPdS_)
        /*0020*/ 	.word	0x00000000


	//----- nvinfo : EIATTR_MIN_STACK_SIZE
	.align		4
.L_5:
        /*0024*/ 	.byte	0x04, 0x12
        /*0026*/ 	.short	(.L_7 - .L_6)
	.align		4
.L_6:
        /*0028*/ 	.word	index@(_Z15mediasmatrizgpuPdS_)
        /*002c*/ 	.word	0x00000000
.L_7:


//--------------------- .nv.compat                --------------------------
	.section	.nv.compat,"",@"SHT_CUDA_COMPAT_INFO"
	.align	4
        /*0000*/ 	.byte	0x02, 0x09, 0x00, 0x00, 0x02, 0x02, 0x01, 0x00, 0x02, 0x05, 0x05, 0x00, 0x03, 0x07, 0x01, 0x01
        /*0010*/ 	.byte	0x02, 0x03, 0x00, 0x00, 0x02, 0x06, 0x01, 0x00, 0x04, 0x0b, 0x08, 0x00, 0x01, 0x00, 0x00, 0x00
        /*0020*/ 	.byte	0x00, 0x00, 0x00, 0x00


//--------------------- .nv.info._Z15mediasmatrizgpuPdS_ --------------------------
	.section	.nv.info._Z15mediasmatrizgpuPdS_,"",@"SHT_CUDA_INFO"
	.sectionflags	@""
	.align	4


	//----- nvinfo : EIATTR_CUDA_API_VERSION
	.align		4
        /*0000*/ 	.byte	0x04, 0x37
        /*0002*/ 	.short	(.L_9 - .L_8)
.L_8:
        /*0004*/ 	.word	0x00000082


	//----- nvinfo : EIATTR_KPARAM_INFO
	.align		4
.L_9:
        /*0008*/ 	.byte	0x04, 0x17
        /*000a*/ 	.short	(.L_11 - .L_10)
.L_10:
        /*000c*/ 	.word	0x00000000
        /*0010*/ 	.short	0x0001
        /*0012*/ 	.short	0x0008
        /*0014*/ 	.byte	0x00, 0xf5, 0x21, 0x00


	//----- nvinfo : EIATTR_KPARAM_INFO
	.align		4
.L_11:
        /*0018*/ 	.byte	0x04, 0x17
        /*001a*/ 	.short	(.L_13 - .L_12)
.L_12:
        /*001c*/ 	.word	0x00000000
        /*0020*/ 	.short	0x0000
        /*0022*/ 	.short	0x0000
        /*0024*/ 	.byte	0x00, 0xf5, 0x21, 0x00


	//----- nvinfo : EIATTR_SPARSE_MMA_MASK
	.align		4
.L_13:
        /*0028*/ 	.byte	0x03, 0x50
        /*002a*/ 	.short	0x0000


	//----- nvinfo : EIATTR_MAXREG_COUNT
	.align		4
        /*002c*/ 	.byte	0x03, 0x1b
        /*002e*/ 	.short	0x00ff


	//----- nvinfo : EIATTR_MERCURY_ISA_VERSION
	.align		4
        /*0030*/ 	.byte	0x03, 0x5f
        /*0032*/ 	.short	0x0101


	//----- nvinfo : EIATTR_VRC_CTA_INIT_COUNT
	.align		4
        /*0034*/ 	.byte	0x02, 0x4a
	.zero		1
	.zero		1


	//----- nvinfo : EIATTR_EXIT_INSTR_OFFSETS
	.align		4
        /*0038*/ 	.byte	0x04, 0x1c
        /*003a*/ 	.short	(.L_15 - .L_14)


	//   ....[0]....
.L_14:
        /*003c*/ 	.word	0x00000270


	//----- nvinfo : EIATTR_CRS_STACK_SIZE
	.align		4
.L_15:
        /*0040*/ 	.byte	0x04, 0x1e
        /*0042*/ 	.short	(.L_17 - .L_16)
.L_16:
        /*0044*/ 	.word	0x00000000


	//----- nvinfo : EIATTR_CBANK_PARAM_SIZE
	.align		4
.L_17:
        /*0048*/ 	.byte	0x03, 0x19
        /*004a*/ 	.short	0x0010


	//----- nvinfo : EIATTR_PARAM_CBANK
	.align		4
        /*004c*/ 	.byte	0x04, 0x0a
        /*004e*/ 	.short	(.L_19 - .L_18)
	.align		4
.L_18:
        /*0050*/ 	.word	index@(.nv.constant0._Z15mediasmatrizgpuPdS_)
        /*0054*/ 	.short	0x0380
        /*0056*/ 	.short	0x0010


	//----- nvinfo : EIATTR_SW_WAR
	.align		4
.L_19:
        /*0058*/ 	.byte	0x04, 0x36
        /*005a*/ 	.short	(.L_21 - .L_20)
.L_20:
        /*005c*/ 	.word	0x00000008
.L_21:


//--------------------- .nv.callgraph             --------------------------
	.section	.nv.callgraph,"",@"SHT_CUDA_CALLGRAPH"
	.align	4
	.sectionentsize	8
	.align		4
        /*0000*/ 	.word	0x00000000
	.align		4
        /*0004*/ 	.word	0xffffffff
	.align		4
        /*0008*/ 	.word	0x00000000
	.align		4
        /*000c*/ 	.word	0xfffffffe
	.align		4
        /*0010*/ 	.word	0x00000000
	.align		4
        /*0014*/ 	.word	0xfffffffd
	.align		4
        /*0018*/ 	.word	0x00000000
	.align		4
        /*001c*/ 	.word	0xfffffffc


//--------------------- .text._Z15mediasmatrizgpuPdS_ --------------------------
	.section	.text._Z15mediasmatrizgpuPdS_,"ax",@progbits
	.align	128
        .global         _Z15mediasmatrizgpuPdS_
        .type           _Z15mediasmatrizgpuPdS_,@function
        .size           _Z15mediasmatrizgpuPdS_,(.L_x_7 - _Z15mediasmatrizgpuPdS_)
        .other          _Z15mediasmatrizgpuPdS_,@"STO_CUDA_ENTRY STV_DEFAULT"
_Z15mediasmatrizgpuPdS_:
.text._Z15mediasmatrizgpuPdS_:
[----:B------:R-:W-:Y:S01]  /*0000*/  LDC R1, c[0x0][0x37c] ;  /* 0x0000df00ff017b82 */ /* 0x000fe20000000800 */
[----:B------:R-:W0:Y:S07]  /*0010*/  S2R R0, SR_TID.X ;  /* 0x0000000000007919 */ /* 0x000e2e0000002100 */
[----:B------:R-:W1:Y:S01]  /*0020*/  LDC.64 R6, c[0x0][0x380] ;  /* 0x0000e000ff067b82 */ /* 0x000e620000000a00 */
[----:B------:R-:W2:Y:S01]  /*0030*/  LDCU.64 UR4, c[0x0][0x358] ;  /* 0x00006b00ff0477ac */ /* 0x000ea20008000a00 */
[----:B0-----:R-:W-:-:S04]  /*0040*/  IMAD R3, R0, 0x5, RZ ;  /* 0x0000000500037824 */ /* 0x001fc800078e02ff */
[----:B-1----:R-:W-:-:S05]  /*0050*/  IMAD.WIDE.U32 R6, R3, 0x8, R6 ;  /* 0x0000000803067825 */ /* 0x002fca00078e0006 */
[----:B--2---:R-:W2:Y:S04]  /*0060*/  LDG.E.64 R8, desc[UR4][R6.64] ;  /* 0x0000000406087981 */ /* 0x004ea8000c1e1b00 */
[----:B------:R-:W3:Y:S04]  /*0070*/  LDG.E.64 R10, desc[UR4][R6.64+0x8] ;  /* 0x00000804060a7981 */ /* 0x000ee8000c1e1b00 */
[----:B------:R-:W4:Y:S04]  /*0080*/  LDG.E.64 R12, desc[UR4][R6.64+0x10] ;  /* 0x00001004060c7981 */ /* 0x000f28000c1e1b00 */
[----:B------:R-:W5:Y:S04]  /*0090*/  LDG.E.64 R4, desc[UR4][R6.64+0x18] ;  /* 0x0000180406047981 */ /* 0x000f68000c1e1b00 */
[----:B------:R-:W5:Y:S01]  /*00a0*/  LDG.E.64 R2, desc[UR4][R6.64+0x20] ;  /* 0x0000200406027981 */ /* 0x000f62000c1e1b00 */
[----:B------:R-:W0:Y:S01]  /*00b0*/  MUFU.RCP64H R15, 5 ;  /* 0x40140000000f7908 */ /* 0x000e220000001800 */
[----:B------:R-:W-:Y:S01]  /*00c0*/  IMAD.MOV.U32 R18, RZ, RZ, 0x0 ;  /* 0x00000000ff127424 */ /* 0x000fe200078e00ff */
[----:B------:R-:W-:Y:S01]  /*00d0*/  BSSY.RECONVERGENT B0, `(.L_x_0) ;  /* 0x0000016000007945 */ /* 0x000fe20003800200 */
[----:B------:R-:W-:-:S02]  /*00e0*/  IMAD.MOV.U32 R19, RZ, RZ, 0x40140000 ;  /* 0x40140000ff137424 */ /* 0x000fc400078e00ff */
[----:B------:R-:W-:-:S06]  /*00f0*/  IMAD.MOV.U32 R14, RZ, RZ, 0x1 ;  /* 0x00000001ff0e7424 */ /* 0x000fcc00078e00ff */
[----:B0-----:R-:W-:-:S08]  /*0100*/  DFMA R16, R14, -R18, 1 ;  /* 0x3ff000000e10742b */ /* 0x001fd00000000812 */
[----:B------:R-:W-:-:S08]  /*0110*/  DFMA R16, R16, R16, R16 ;  /* 0x000000101010722b */ /* 0x000fd00000000010 */
[----:B------:R-:W-:Y:S02]  /*0120*/  DFMA R16, R14, R16, R14 ;  /* 0x000000100e10722b */ /* 0x000fe4000000000e */
[----:B--2---:R-:W-:-:S08]  /*0130*/  DADD R8, RZ, R8 ;  /* 0x00000000ff087229 */ /* 0x004fd00000000008 */
[----:B---3--:R-:W-:Y:S02]  /*0140*/  DADD R8, R8, R10 ;  /* 0x0000000008087229 */ /* 0x008fe4000000000a */
[----:B------:R-:W-:-:S06]  /*0150*/  DFMA R10, R16, -R18, 1 ;  /* 0x3ff00000100a742b */ /* 0x000fcc0000000812 */
[----:B----4-:R-:W-:Y:S02]  /*0160*/  DADD R8, R8, R12 ;  /* 0x0000000008087229 */ /* 0x010fe4000000000c */
[----:B------:R-:W-:-:S06]  /*0170*/  DFMA R10, R16, R10, R16 ;  /* 0x0000000a100a722b */ /* 0x000fcc0000000010 */
[----:B-----5:R-:W-:-:S08]  /*0180*/  DADD R4, R8, R4 ;  /* 0x0000000008047229 */ /* 0x020fd00000000004 */
[----:B------:R-:W-:-:S08]  /*0190*/  DADD R4, R4, R2 ;  /* 0x0000000004047229 */ /* 0x000fd00000000002 */
[----:B------:R-:W-:Y:S02]  /*01a0*/  DMUL R2, R4, R10 ;  /* 0x0000000a04027228 */ /* 0x000fe40000000000 */
[----:B------:R-:W-:-:S06]  /*01b0*/  FSETP.GEU.AND P1, PT, |R5|, 6.5827683646048100446e-37, PT ;  /* 0x036000000500780b */ /* 0x000fcc0003f2e200 */
[----:B------:R-:W-:-:S08]  /*01c0*/  DFMA R6, R2, -5, R4 ;  /* 0xc01400000206782b */ /* 0x000fd00000000004 */
[----:B------:R-:W-:-:S10]  /*01d0*/  DFMA R2, R10, R6, R2 ;  /* 0x000000060a02722b */ /* 0x000fd40000000002 */
[----:B------:R-:W-:-:S05]  /*01e0*/  FFMA R6, RZ, 2.3125, R3 ;  /* 0x40140000ff067823 */ /* 0x000fca0000000003 */
[----:B------:R-:W-:-:S13]  /*01f0*/  FSETP.GT.AND P0, PT, |R6|, 1.469367938527859385e-39, PT ;  /* 0x001000000600780b */ /* 0x000fda0003f04200 */
[----:B------:R-:W-:Y:S05]  /*0200*/  @P0 BRA P1, `(.L_x_1) ;  /* 0x0000000000080947 */ /* 0x000fea0000800000 */
[----:B------:R-:W-:-:S07]  /*0210*/  MOV R6, 0x230 ;  /* 0x0000023000067802 */ /* 0x000fce0000000f00 */
[----:B------:R-:W-:Y:S05]  /*0220*/  CALL.REL.NOINC `($__internal_0_$__cuda_sm20_div_rn_f64_full) ;  /* 0x0000000000147944 */ /* 0x000fea0003c00000 */
.L_x_1:
[----:B------:R-:W-:Y:S05]  /*0230*/  BSYNC.RECONVERGENT B0 ;  /* 0x0000000000007941 */ /* 0x000fea0003800200 */
.L_x_0:
[----:B------:R-:W0:Y:S02]  /*0240*/  LDC.64 R4, c[0x0][0x388] ;  /* 0x0000e200ff047b82 */ /* 0x000e240000000a00 */
[----:B0-----:R-:W-:-:S05]  /*0250*/  IMAD.WIDE.U32 R4, R0, 0x8, R4 ;  /* 0x0000000800047825 */ /* 0x001fca00078e0004 */
[----:B------:R-:W-:Y:S01]  /*0260*/  STG.E.64 desc[UR4][R4.64], R2 ;  /* 0x0000000204007986 */ /* 0x000fe2000c101b04 */
[----:B------:R-:W-:Y:S05]  /*0270*/  EXIT ;  /* 0x000000000000794d */ /* 0x000fea0003800000 */
        .weak           $__internal_0_$__cuda_sm20_div_rn_f64_full
        .type           $__internal_0_$__cuda_sm20_div_rn_f64_full,@function
        .size           $__internal_0_$__cuda_sm20_div_rn_f64_full,(.L_x_7 - $__internal_0_$__cuda_sm20_div_rn_f64_full)
$__internal_0_$__cuda_sm20_div_rn_f64_full:
[----:B------:R-:W-:Y:S01]  /*0280*/  IMAD.MOV.U32 R3, RZ, RZ, 0x3ff40000 ;  /* 0x3ff40000ff037424 */ /* 0x000fe200078e00ff */
[C---:B------:R-:W-:Y:S01]  /*0290*/  FSETP.GEU.AND P1, PT, |R5|.reuse, 1.469367938527859385e-39, PT ;  /* 0x001000000500780b */ /* 0x040fe20003f2e200 */
[----:B------:R-:W-:Y:S01]  /*02a0*/  IMAD.MOV.U32 R2, RZ, RZ, 0x0 ;  /* 0x00000000ff027424 */ /* 0x000fe200078e00ff */
[----:B------:R-:W-:Y:S01]  /*02b0*/  LOP3.LUT R7, R5, 0x7ff00000, RZ, 0xc0, !PT ;  /* 0x7ff0000005077812 */ /* 0x000fe200078ec0ff */
[----:B------:R-:W0:Y:S01]  /*02c0*/  MUFU.RCP64H R9, R3 ;  /* 0x0000000300097308 */ /* 0x000e220000001800 */
[----:B------:R-:W-:Y:S01]  /*02d0*/  IMAD.MOV.U32 R8, RZ, RZ, 0x1 ;  /* 0x00000001ff087424 */ /* 0x000fe200078e00ff */
[----:B------:R-:W-:Y:S01]  /*02e0*/  BSSY.RECONVERGENT B1, `(.L_x_2) ;  /* 0x0000045000017945 */ /* 0x000fe20003800200 */
[----:B------:R-:W-:Y:S01]  /*02f0*/  IMAD.MOV.U32 R13, RZ, RZ, 0x1ca00000 ;  /* 0x1ca00000ff0d7424 */ /* 0x000fe200078e00ff */
[----:B------:R-:W-:Y:S01]  /*0300*/  ISETP.GE.U32.AND P0, PT, R7, 0x40100000, PT ;  /* 0x401000000700780c */ /* 0x000fe20003f06070 */
[----:B------:R-:W-:Y:S02]  /*0310*/  IMAD.MOV.U32 R18, RZ, RZ, R7 ;  /* 0x000000ffff127224 */ /* 0x000fe400078e0007 */
[----:B------:R-:W-:Y:S01]  /*0320*/  IMAD.MOV.U32 R19, RZ, RZ, 0x40100000 ;  /* 0x40100000ff137424 */ /* 0x000fe200078e00ff */
[----:B------:R-:W-:-:S03]  /*0330*/  SEL R13, R13, 0x63400000, !P0 ;  /* 0x634000000d0d7807 */ /* 0x000fc60004000000 */
[----:B------:R-:W-:Y:S01]  /*0340*/  VIADD R20, R19, 0xffffffff ;  /* 0xffffffff13147836 */ /* 0x000fe20000000000 */
[----:B0-----:R-:W-:-:S08]  /*0350*/  DFMA R10, R8, -R2, 1 ;  /* 0x3ff00000080a742b */ /* 0x001fd00000000802 */
[----:B------:R-:W-:-:S08]  /*0360*/  DFMA R10, R10, R10, R10 ;  /* 0x0000000a0a0a722b */ /* 0x000fd0000000000a */
[----:B------:R-:W-:Y:S01]  /*0370*/  DFMA R14, R8, R10, R8 ;  /* 0x0000000a080e722b */ /* 0x000fe20000000008 */
[C-C-:B------:R-:W-:Y:S01]  /*0380*/  @!P1 LOP3.LUT R10, R13.reuse, 0x80000000, R5.reuse, 0xf8, !PT ;  /* 0x800000000d0a9812 */ /* 0x140fe200078ef805 */
[----:B------:R-:W-:Y:S01]  /*0390*/  IMAD.MOV.U32 R8, RZ, RZ, R4 ;  /* 0x000000ffff087224 */ /* 0x000fe200078e0004 */
[----:B------:R-:W-:Y:S02]  /*03a0*/  LOP3.LUT R9, R13, 0x800fffff, R5, 0xf8, !PT ;  /* 0x800fffff0d097812 */ /* 0x000fe400078ef805 */
[----:B------:R-:W-:Y:S01]  /*03b0*/  @!P1 LOP3.LUT R11, R10, 0x100000, RZ, 0xfc, !PT ;  /* 0x001000000a0b9812 */ /* 0x000fe200078efcff */
[----:B------:R-:W-:Y:S02]  /*03c0*/  @!P1 IMAD.MOV.U32 R10, RZ, RZ, RZ ;  /* 0x000000ffff0a9224 */ /* 0x000fe400078e00ff */
[----:B------:R-:W-:-:S04]  /*03d0*/  DFMA R16, R14, -R2, 1 ;  /* 0x3ff000000e10742b */ /* 0x000fc80000000802 */
[----:B------:R-:W-:-:S04]  /*03e0*/  @!P1 DFMA R8, R8, 2, -R10 ;  /* 0x400000000808982b */ /* 0x000fc8000000080a */
[----:B------:R-:W-:-:S06]  /*03f0*/  DFMA R16, R14, R16, R14 ;  /* 0x000000100e10722b */ /* 0x000fcc000000000e */
[----:B------:R-:W-:Y:S02]  /*0400*/  @!P1 LOP3.LUT R18, R9, 0x7ff00000, RZ, 0xc0, !PT ;  /* 0x7ff0000009129812 */ /* 0x000fe400078ec0ff */
[----:B------:R-:W-:-:S03]  /*0410*/  DMUL R10, R16, R8 ;  /* 0x00000008100a7228 */ /* 0x000fc60000000000 */
[----:B------:R-:W-:-:S05]  /*0420*/  VIADD R12, R18, 0xffffffff ;  /* 0xffffffff120c7836 */ /* 0x000fca0000000000 */
[----:B------:R-:W-:Y:S01]  /*0430*/  DFMA R14, R10, -R2, R8 ;  /* 0x800000020a0e722b */ /* 0x000fe20000000008 */
[----:B------:R-:W-:-:S04]  /*0440*/  ISETP.GT.U32.AND P0, PT, R12, 0x7feffffe, PT ;  /* 0x7feffffe0c00780c */ /* 0x000fc80003f04070 */
[----:B------:R-:W-:-:S03]  /*0450*/  ISETP.GT.U32.OR P0, PT, R20, 0x7feffffe, P0 ;  /* 0x7feffffe1400780c */ /* 0x000fc60000704470 */
[----:B------:R-:W-:-:S10]  /*0460*/  DFMA R10, R16, R14, R10 ;  /* 0x0000000e100a722b */ /* 0x000fd4000000000a */
[----:B------:R-:W-:Y:S05]  /*0470*/  @P0 BRA `(.L_x_3) ;  /* 0x0000000000680947 */ /* 0x000fea0003800000 */
[----:B------:R-:W-:-:S05]  /*0480*/  IMAD.MOV.U32 R4, RZ, RZ, 0x40100000 ;  /* 0x40100000ff047424 */ /* 0x000fca00078e00ff */
[----:B------:R-:W-:-:S04]  /*0490*/  VIADDMNMX R7, R7, -R4, 0xb9600000, !PT ;  /* 0xb960000007077446 */ /* 0x000fc80007800904 */
[----:B------:R-:W-:-:S04]  /*04a0*/  VIMNMX R4, PT, PT, R7, 0x46a00000, PT ;  /* 0x46a0000007047848 */ /* 0x000fc80003fe0100 */
[----:B------:R-:W-:Y:S01]  /*04b0*/  IADD3 R7, PT, PT, -R13, R4, RZ ;  /* 0x000000040d077210 */ /* 0x000fe20007ffe1ff */
[----:B------:R-:W-:-:S04]  /*04c0*/  IMAD.MOV.U32 R4, RZ, RZ, RZ ;  /* 0x000000ffff047224 */ /* 0x000fc800078e00ff */
[----:B------:R-:W-:-:S06]  /*04d0*/  VIADD R5, R7, 0x7fe00000 ;  /* 0x7fe0000007057836 */ /* 0x000fcc0000000000 */
[----:B------:R-:W-:-:S10]  /*04e0*/  DMUL R12, R10, R4 ;  /* 0x000000040a0c7228 */ /* 0x000fd40000000000 */
[----:B------:R-:W-:-:S13]  /*04f0*/  FSETP.GTU.AND P0, PT, |R13|, 1.469367938527859385e-39, PT ;  /* 0x001000000d00780b */ /* 0x000fda0003f0c200 */
[----:B------:R-:W-:Y:S05]  /*0500*/  @P0 BRA `(.L_x_4) ;  /* 0x0000000000880947 */ /* 0x000fea0003800000 */
[----:B------:R-:W-:Y:S01]  /*0510*/  DFMA R2, R10, -R2, R8 ;  /* 0x800000020a02722b */ /* 0x000fe20000000008 */
[----:B------:R-:W-:-:S09]  /*0520*/  IMAD.MOV.U32 R4, RZ, RZ, RZ ;  /* 0x000000ffff047224 */ /* 0x000fd200078e00ff */
[C---:B------:R-:W-:Y:S02]  /*0530*/  FSETP.NEU.AND P0, PT, R3.reuse, RZ, PT ;  /* 0x000000ff0300720b */ /* 0x040fe40003f0d000 */
[----:B------:R-:W-:-:S04]  /*0540*/  LOP3.LUT R2, R3, 0x40140000, RZ, 0x3c, !PT ;  /* 0x4014000003027812 */ /* 0x000fc800078e3cff */
[----:B------:R-:W-:-:S04]  /*0550*/  LOP3.LUT R9, R2, 0x80000000, RZ, 0xc0, !PT ;  /* 0x8000000002097812 */ /* 0x000fc800078ec0ff */
[----:B------:R-:W-:-:S03]  /*0560*/  LOP3.LUT R5, R9, R5, RZ, 0xfc, !PT ;  /* 0x0000000509057212 */ /* 0x000fc600078efcff */
[----:B------:R-:W-:Y:S05]  /*0570*/  @!P0 BRA `(.L_x_4) ;  /* 0x00000000006c8947 */ /* 0x000fea0003800000 */
[----:B------:R-:W-:Y:S01]  /*0580*/  IMAD.MOV R3, RZ, RZ, -R7 ;  /* 0x000000ffff037224 */ /* 0x000fe200078e0a07 */
[----:B------:R-:W-:Y:S01]  /*0590*/  DMUL.RP R4, R10, R4 ;  /* 0x000000040a047228 */ /* 0x000fe20000008000 */
[----:B------:R-:W-:Y:S01]  /*05a0*/  IMAD.MOV.U32 R2, RZ, RZ, RZ ;  /* 0x000000ffff027224 */ /* 0x000fe200078e00ff */
[----:B------:R-:W-:-:S05]  /*05b0*/  IADD3 R7, PT, PT, -R7, -0x43300000, RZ ;  /* 0xbcd0000007077810 */ /* 0x000fca0007ffe1ff */
[----:B------:R-:W-:-:S03]  /*05c0*/  DFMA R2, R12, -R2, R10 ;  /* 0x800000020c02722b */ /* 0x000fc6000000000a */
[----:B------:R-:W-:-:S07]  /*05d0*/  LOP3.LUT R9, R5, R9, RZ, 0x3c, !PT ;  /* 0x0000000905097212 */ /* 0x000fce00078e3cff */
[----:B------:R-:W-:-:S04]  /*05e0*/  FSETP.NEU.AND P0, PT, |R3|, R7, PT ;  /* 0x000000070300720b */ /* 0x000fc80003f0d200 */
[----:B------:R-:W-:Y:S02]  /*05f0*/  FSEL R12, R4, R12, !P0 ;  /* 0x0000000c040c7208 */ /* 0x000fe40004000000 */
[----:B------:R-:W-:Y:S01]  /*0600*/  FSEL R13, R9, R13, !P0 ;  /* 0x0000000d090d7208 */ /* 0x000fe20004000000 */
[----:B------:R-:W-:Y:S06]  /*0610*/  BRA `(.L_x_4) ;  /* 0x0000000000447947 */ /* 0x000fec0003800000 */
.L_x_3:
[----:B------:R-:W-:-:S14]  /*0620*/  DSETP.NAN.AND P0, PT, R4, R4, PT ;  /* 0x000000040400722a */ /* 0x000fdc0003f08000 */
[----:B------:R-:W-:Y:S05]  /*0630*/  @P0 BRA `(.L_x_5) ;  /* 0x0000000000340947 */ /* 0x000fea0003800000 */
[----:B------:R-:W-:Y:S01]  /*0640*/  ISETP.NE.AND P0, PT, R18, R19, PT ;  /* 0x000000131200720c */ /* 0x000fe20003f05270 */
[----:B------:R-:W-:Y:S02]  /*0650*/  IMAD.MOV.U32 R12, RZ, RZ, 0x0 ;  /* 0x00000000ff0c7424 */ /* 0x000fe400078e00ff */
[----:B------:R-:W-:-:S10]  /*0660*/  IMAD.MOV.U32 R13, RZ, RZ, -0x80000 ;  /* 0xfff80000ff0d7424 */ /* 0x000fd400078e00ff */
[----:B------:R-:W-:Y:S05]  /*0670*/  @!P0 BRA `(.L_x_4) ;  /* 0x00000000002c8947 */ /* 0x000fea0003800000 */
[----:B------:R-:W-:Y:S02]  /*0680*/  ISETP.NE.AND P0, PT, R18, 0x7ff00000, PT ;  /* 0x7ff000001200780c */ /* 0x000fe40003f05270 */
[----:B------:R-:W-:Y:S02]  /*0690*/  LOP3.LUT R4, R5, 0x40140000, RZ, 0x3c, !PT ;  /* 0x4014000005047812 */ /* 0x000fe400078e3cff */
[----:B------:R-:W-:Y:S02]  /*06a0*/  ISETP.EQ.OR P0, PT, R19, RZ, !P0 ;  /* 0x000000ff1300720c */ /* 0x000fe40004702670 */
[----:B------:R-:W-:-:S11]  /*06b0*/  LOP3.LUT R13, R4, 0x80000000, RZ, 0xc0, !PT ;  /* 0x80000000040d7812 */ /* 0x000fd600078ec0ff */
[----:B------:R-:W-:Y:S02]  /*06c0*/  @P0 LOP3.LUT R2, R13, 0x7ff00000, RZ, 0xfc, !PT ;  /* 0x7ff000000d020812 */ /* 0x000fe400078efcff */
[----:B------:R-:W-:Y:S01]  /*06d0*/  @!P0 MOV R12, RZ ;  /* 0x000000ff000c8202 */ /* 0x000fe20000000f00 */
[----:B------:R-:W-:Y:S02]  /*06e0*/  @P0 IMAD.MOV.U32 R12, RZ, RZ, RZ ;  /* 0x000000ffff0c0224 */ /* 0x000fe400078e00ff */
[----:B------:R-:W-:Y:S01]  /*06f0*/  @P0 IMAD.MOV.U32 R13, RZ, RZ, R2 ;  /* 0x000000ffff0d0224 */ /* 0x000fe200078e0002 */
[----:B------:R-:W-:Y:S06]  /*0700*/  BRA `(.L_x_4) ;  /* 0x0000000000087947 */ /* 0x000fec0003800000 */
.L_x_5:
[----:B------:R-:W-:Y:S01]  /*0710*/  LOP3.LUT R13, R5, 0x80000, RZ, 0xfc, !PT ;  /* 0x00080000050d7812 */ /* 0x000fe200078efcff */
[----:B------:R-:W-:-:S07]  /*0720*/  IMAD.MOV.U32 R12, RZ, RZ, R4 ;  /* 0x000000ffff0c7224 */ /* 0x000fce00078e0004 */
.L_x_4:
[----:B------:R-:W-:Y:S05]  /*0730*/  BSYNC.RECONVERGENT B1 ;  /* 0x0000000000017941 */ /* 0x000fea0003800200 */
.L_x_2:
[----:B------:R-:W-:Y:S02]  /*0740*/  IMAD.MOV.U32 R7, RZ, RZ, 0x0 ;  /* 0x00000000ff077424 */ /* 0x000fe400078e00ff */
[----:B------:R-:W-:Y:S02]  /*0750*/  IMAD.MOV.U32 R2, RZ, RZ, R12 ;  /* 0x000000ffff027224 */ /* 0x000fe400078e000c */
[----:B------:R-:W-:Y:S01]  /*0760*/  IMAD.MOV.U32 R3, RZ, RZ, R13 ;  /* 0x000000ffff037224 */ /* 0x000fe200078e000d */
[----:B------:R-:W-:Y:S06]  /*0770*/  RET.REL.NODEC R6 `(_Z15mediasmatrizgpuPdS_) ;  /* 0xfffffff806207950 */ /* 0x000fec0003c3ffff */
.L_x_6:
[----:B------:R-:W-:-:S00]  /*0780*/  BRA `(.L_x_6) ;  /* 0xfffffffc00fc7947 */ /* 0x000fc0000383ffff */
[----:B------:R-:W-:-:S00]  /*0790*/  NOP ;  /* 0x0000000000007918 */ /* 0x000fc00000000000 */
        /* <DEDUP_REMOVED lines=14> */
.L_x_7:


//--------------------- .nv.shared.reserved.0     --------------------------
	.section	.nv.shared.reserved.0,"aw",@nobits
	.weak		__nv_reservedSMEM_offset_0_alias
	.size		__nv_reservedSMEM_offset_0_alias, 0, 64
	.other		__nv_reservedSMEM_offset_0_alias,@"STO_CUDA_RESERVED_SHARED STV_DEFAULT"
__nv_reservedSMEM_offset_0_alias:
	.zero		0
	.zero		64


//--------------------- .nv.constant0._Z15mediasmatrizgpuPdS_ --------------------------
	.section	.nv.constant0._Z15mediasmatrizgpuPdS_,"a",@progbits
	.sectionflags	@""
	.align	4
.nv.constant0._Z15mediasmatrizgpuPdS_:
	.zero		912


//--------------------- SYMBOLS --------------------------

	.type		.nv.reservedSmem.offset0,@object
	.size		.nv.reservedSmem.offset0,0x4
